//
// Generated by NVIDIA NVVM Compiler
//
// Compiler Build ID: CL-36424714
// Cuda compilation tools, release 13.0, V13.0.88
// Based on NVVM 20.0.0
//

.version 9.0
.target sm_100
.address_size 64

	// .globl	_Z3addiiPi
.global .align 4 .b8 precalc_xorwow_matrix[102400];
.global .align 4 .b8 precalc_xorwow_offset_matrix[102400];
.global .align 4 .b8 mrg32k3aM1[2304];
.global .align 4 .b8 mrg32k3aM2[2304];
.global .align 4 .b8 mrg32k3aM1SubSeq[2016];
.global .align 4 .b8 mrg32k3aM2SubSeq[2016];
.global .align 4 .b8 mrg32k3aM1Seq[2304];
.global .align 4 .b8 mrg32k3aM2Seq[2304];
.const .align 8 .b8 __cr_lgamma_table[72];

.visible .entry _Z3addiiPi(
	.param .u32 _Z3addiiPi_param_0,
	.param .u32 _Z3addiiPi_param_1,
	.param .u64 .ptr .align 1 _Z3addiiPi_param_2
)
{
	.reg .b32 	%r<4>;
	.reg .b64 	%rd<3>;

	ld.param.u32 	%r1, [_Z3addiiPi_param_0];
	ld.param.u32 	%r2, [_Z3addiiPi_param_1];
	ld.param.u64 	%rd1, [_Z3addiiPi_param_2];
	cvta.to.global.u64 	%rd2, %rd1;
	add.s32 	%r3, %r2, %r1;
	st.global.u32 	[%rd2], %r3;
	ret;

}


// ===== COMPILED SASS (sm_100) =====

	.target	sm_100

	.elftype	@"ET_EXEC"


//--------------------- .note.nv.tkinfo           --------------------------
	.section	.note.nv.tkinfo,"",@"SHT_NOTE"
	.sectionflags	@"SHF_NOTE_NV_TKINFO"
	.tkinfo
        /*0018*/ 	.word	0x00000002
        /*0030*/ 	.string	""
        /*0030*/ 	.string	"ptxas"
        /*0030*/ 	.string	"Cuda compilation tools, release 13.0, V13.0.88"
        /*0030*/ 	.string	"Build cuda_13.0.r13.0/compiler.36424714_0"
        /*0030*/ 	.string	"-arch sm_100 -m 64 "



//--------------------- .note.nv.cuinfo           --------------------------
	.section	.note.nv.cuinfo,"",@"SHT_NOTE"
	.sectionflags	@"SHF_NOTE_NV_CUINFO"
        /*0018*/ 	.short	0x0002
        /*001a*/ 	.short	0x0064
        /*001c*/ 	.short	0x0082
	.zero		2


//--------------------- .nv.info                  --------------------------
	.section	.nv.info,"",@"SHT_CUDA_INFO"
	.align	4


	//----- nvinfo : EIATTR_REGCOUNT
	.align		4
        /*0000*/ 	.byte	0x04, 0x2f
        /*0002*/ 	.short	(.L_10 - .L_9)
	.align		4
.L_9:
        /*0004*/ 	.word	index@(_Z3addiiPi)
        /*0008*/ 	.word	0x00000008


	//----- nvinfo : EIATTR_FRAME_SIZE
	.align		4
.L_10:
        /*000c*/ 	.byte	0x04, 0x11
        /*000e*/ 	.short	(.L_12 - .L_11)
	.align		4
.L_11:
        /*0010*/ 	.word	index@(_Z3addiiPi)
        /*0014*/ 	.word	0x00000000


	//----- nvinfo : EIATTR_MIN_STACK_SIZE
	.align		4
.L_12:
        /*0018*/ 	.byte	0x04, 0x12
        /*001a*/ 	.short	(.L_14 - .L_13)
	.align		4
.L_13:
        /*001c*/ 	.word	index@(_Z3addiiPi)
        /*0020*/ 	.word	0x00000000
.L_14:


//--------------------- .nv.compat                --------------------------
	.section	.nv.compat,"",@"SHT_CUDA_COMPAT_INFO"
	.align	4
        /*0000*/ 	.byte	0x02, 0x09, 0x00, 0x00, 0x02, 0x02, 0x01, 0x00, 0x02, 0x05, 0x05, 0x00, 0x03, 0x07, 0x01, 0x01
        /*0010*/ 	.byte	0x02, 0x03, 0x00, 0x00, 0x02, 0x06, 0x01, 0x00, 0x04, 0x0b, 0x08, 0x00, 0x09, 0x00, 0x00, 0x00
        /*0020*/ 	.byte	0x00, 0x00, 0x00, 0x00


//--------------------- .nv.info._Z3addiiPi       --------------------------
	.section	.nv.info._Z3addiiPi,"",@"SHT_CUDA_INFO"
	.sectionflags	@""
	.align	4


	//----- nvinfo : EIATTR_CUDA_API_VERSION
	.align		4
        /*0000*/ 	.byte	0x04, 0x37
        /*0002*/ 	.short	(.L_16 - .L_15)
.L_15:
        /*0004*/ 	.word	0x00000082


	//----- nvinfo : EIATTR_KPARAM_INFO
	.align		4
.L_16:
        /*0008*/ 	.byte	0x04, 0x17
        /*000a*/ 	.short	(.L_18 - .L_17)
.L_17:
        /*000c*/ 	.word	0x00000000
        /*0010*/ 	.short	0x0002
        /*0012*/ 	.short	0x0008
        /*0014*/ 	.byte	0x00, 0xf5, 0x21, 0x00


	//----- nvinfo : EIATTR_KPARAM_INFO
	.align		4
.L_18:
        /*0018*/ 	.byte	0x04, 0x17
        /*001a*/ 	.short	(.L_20 - .L_19)
.L_19:
        /*001c*/ 	.word	0x00000000
        /*0020*/ 	.short	0x0001
        /*0022*/ 	.short	0x0004
        /*0024*/ 	.byte	0x00, 0xf0, 0x11, 0x00


	//----- nvinfo : EIATTR_KPARAM_INFO
	.align		4
.L_20:
        /*0028*/ 	.byte	0x04, 0x17
        /*002a*/ 	.short	(.L_22 - .L_21)
.L_21:
        /*002c*/ 	.word	0x00000000
        /*0030*/ 	.short	0x0000
        /*0032*/ 	.short	0x0000
        /*0034*/ 	.byte	0x00, 0xf0, 0x11, 0x00


	//----- nvinfo : EIATTR_SPARSE_MMA_MASK
	.align		4
.L_22:
        /*0038*/ 	.byte	0x03, 0x50
        /*003a*/ 	.short	0x0000


	//----- nvinfo : EIATTR_MAXREG_COUNT
	.align		4
        /*003c*/ 	.byte	0x03, 0x1b
        /*003e*/ 	.short	0x00ff


	//----- nvinfo : EIATTR_MERCURY_ISA_VERSION
	.align		4
        /*0040*/ 	.byte	0x03, 0x5f
        /*0042*/ 	.short	0x0101


	//----- nvinfo : EIATTR_VRC_CTA_INIT_COUNT
	.align		4
        /*0044*/ 	.byte	0x02, 0x4a
	.zero		1
	.zero		1


	//----- nvinfo : EIATTR_EXIT_INSTR_OFFSETS
	.align		4
        /*0048*/ 	.byte	0x04, 0x1c
        /*004a*/ 	.short	(.L_24 - .L_23)


	//   ....[0]....
.L_23:
        /*004c*/ 	.word	0x00000060


	//----- nvinfo : EIATTR_CBANK_PARAM_SIZE
	.align		4
.L_24:
        /*0050*/ 	.byte	0x03, 0x19
        /*0052*/ 	.short	0x0010


	//----- nvinfo : EIATTR_PARAM_CBANK
	.align		4
        /*0054*/ 	.byte	0x04, 0x0a
        /*0056*/ 	.short	(.L_26 - .L_25)
	.align		4
.L_25:
        /*0058*/ 	.word	index@(.nv.constant0._Z3addiiPi)
        /*005c*/ 	.short	0x0380
        /*005e*/ 	.short	0x0010


	//----- nvinfo : EIATTR_SW_WAR
	.align		4
.L_26:
        /*0060*/ 	.byte	0x04, 0x36
        /*0062*/ 	.short	(.L_28 - .L_27)
.L_27:
        /*0064*/ 	.word	0x00000008
.L_28:


//--------------------- .nv.callgraph             --------------------------
	.section	.nv.callgraph,"",@"SHT_CUDA_CALLGRAPH"
	.align	4
	.sectionentsize	8
	.align		4
        /*0000*/ 	.word	0x00000000
	.align		4
        /*0004*/ 	.word	0xffffffff
	.align		4
        /*0008*/ 	.word	0x00000000
	.align		4
        /*000c*/ 	.word	0xfffffffe
	.align		4
        /*0010*/ 	.word	0x00000000
	.align		4
        /*0014*/ 	.word	0xfffffffd
	.align		4
        /*0018*/ 	.word	0x00000000
	.align		4
        /*001c*/ 	.word	0xfffffffc


//--------------------- .nv.constant4             --------------------------
	.section	.nv.constant4,"a",@progbits
	.align	8
	.align		8
.nv.constant4:
        /*0000*/ 	.dword	precalc_xorwow_matrix
	.align		8
        /*0008*/ 	.dword	precalc_xorwow_offset_matrix
	.align		8
        /*0010*/ 	.dword	mrg32k3aM1
	.align		8
        /*0018*/ 	.dword	mrg32k3aM2
	.align		8
        /*0020*/ 	.dword	mrg32k3aM1SubSeq
	.align		8
        /*0028*/ 	.dword	mrg32k3aM2SubSeq
	.align		8
        /*0030*/ 	.dword	mrg32k3aM1Seq
	.align		8
        /*0038*/ 	.dword	mrg32k3aM2Seq


//--------------------- .nv.constant3             --------------------------
	.section	.nv.constant3,"a",@progbits
	.align	8
.nv.constant3:
	.type		__cr_lgamma_table,@object
	.size		__cr_lgamma_table,(.L_8 - __cr_lgamma_table)
__cr_lgamma_table:
        /*0000*/ 	.byte	0x00, 0x00, 0x00, 0x00, 0x00, 0x00, 0x00, 0x00, 0x00, 0x00, 0x00, 0x00, 0x00, 0x00, 0x00, 0x00
        /*0010*/ 	.byte	0xef, 0x39, 0xfa, 0xfe, 0x42, 0x2e, 0xe6, 0x3f, 0x02, 0x20, 0x2a, 0xfa, 0x0b, 0xab, 0xfc, 0x3f
        /*0020*/ 	.byte	0xf9, 0x2c, 0x92, 0x7c, 0xa7, 0x6c, 0x09, 0x40, 0xc9, 0x79, 0x44, 0x3c, 0x64, 0x26, 0x13, 0x40
        /*0030*/ 	.byte	0xca, 0x01, 0xcf, 0x3a, 0x27, 0x51, 0x1a, 0x40, 0x30, 0xcc, 0x2d, 0xf3, 0xe1, 0x0c, 0x21, 0x40
        /*0040*/ 	.byte	0x0d, 0xb7, 0xfc, 0x82, 0x8e, 0x35, 0x25, 0x40
.L_8:


//--------------------- .text._Z3addiiPi          --------------------------
	.section	.text._Z3addiiPi,"ax",@progbits
	.align	128
        .global         _Z3addiiPi
        .type           _Z3addiiPi,@function
        .size           _Z3addiiPi,(.L_x_1 - _Z3addiiPi)
        .other          _Z3addiiPi,@"STO_CUDA_ENTRY STV_DEFAULT"
_Z3addiiPi:
.text._Z3addiiPi:
[----:B------:R-:W-:Y:S08]  /*0000*/  LDC R1, c[0x0][0x37c] ;  /* 0x0000df00ff017b82 */ /* 0x000ff00000000800 */
[----:B------:R-:W0:Y:S01]  /*0010*/  LDC.64 R4, c[0x0][0x380] ;  /* 0x0000e000ff047b82 */ /* 0x000e220000000a00 */
[----:B------:R-:W1:Y:S07]  /*0020*/  LDCU.64 UR4, c[0x0][0x358] ;  /* 0x00006b00ff0477ac */ /* 0x000e6e0008000a00 */
[----:B------:R-:W1:Y:S01]  /*0030*/  LDC.64 R2, c[0x0][0x388] ;  /* 0x0000e200ff027b82 */ /* 0x000e620000000a00 */
[----:B0-----:R-:W-:-:S05]  /*0040*/  IADD3 R5, PT, PT, R5, R4, RZ ;  /* 0x0000000405057210 */ /* 0x001fca0007ffe0ff */
[----:B-1----:R-:W-:Y:S01]  /*0050*/  STG.E desc[UR4][R2.64], R5 ;  /* 0x0000000502007986 */ /* 0x002fe2000c101904 */
[----:B------:R-:W-:Y:S05]  /*0060*/  EXIT ;  /* 0x000000000000794d */ /* 0x000fea0003800000 */
.L_x_0:
[----:B------:R-:W-:-:S00]  /*0070*/  BRA `(.L_x_0) ;  /* 0xfffffffc00fc7947 */ /* 0x000fc0000383ffff */
[----:B------:R-:W-:-:S00]  /*0080*/  NOP ;  /* 0x0000000000007918 */ /* 0x000fc00000000000 */
[----:B------:R-:W-:-:S00]  /*0090*/  NOP ;  /* 0x0000000000007918 */ /* 0x000fc00000000000 */
[----:B------:R-:W-:-:S00]  /*00a0*/  NOP ;  /* 0x0000000000007918 */ /* 0x000fc00000000000 */
[----:B------:R-:W-:-:S00]  /*00b0*/  NOP ;  /* 0x0000000000007918 */ /* 0x000fc00000000000 */
[----:B------:R-:W-:-:S00]  /*00c0*/  NOP ;  /* 0x0000000000007918 */ /* 0x000fc00000000000 */
[----:B------:R-:W-:-:S00]  /*00d0*/  NOP ;  /* 0x0000000000007918 */ /* 0x000fc00000000000 */
[----:B------:R-:W-:-:S00]  /*00e0*/  NOP ;  /* 0x0000000000007918 */ /* 0x000fc00000000000 */
[----:B------:R-:W-:-:S00]  /*00f0*/  NOP ;  /* 0x0000000000007918 */ /* 0x000fc00000000000 */
.L_x_1:


//--------------------- .nv.global.init           --------------------------
	.section	.nv.global.init,"aw",@progbits
	.align	4
.nv.global.init:
	.type		mrg32k3aM1SubSeq,@object
	.size		mrg32k3aM1SubSeq,(mrg32k3aM2SubSeq - mrg32k3aM1SubSeq)
mrg32k3aM1SubSeq:
        /*0000*/ 	.byte	0x0b, 0xcc, 0xee, 0x04, 0x73, 0x29, 0x8b, 0x6f, 0xf6, 0x53, 0x03, 0xf6, 0x23, 0xf6, 0xea, 0xda
        /* <DEDUP_REMOVED lines=125> */
	.type		mrg32k3aM2SubSeq,@object
	.size		mrg32k3aM2SubSeq,(mrg32k3aM1 - mrg32k3aM2SubSeq)
mrg32k3aM2SubSeq:
        /* <DEDUP_REMOVED lines=126> */
	.type		mrg32k3aM1,@object
	.size		mrg32k3aM1,(mrg32k3aM1Seq - mrg32k3aM1)
mrg32k3aM1:
        /* <DEDUP_REMOVED lines=144> */
	.type		mrg32k3aM1Seq,@object
	.size		mrg32k3aM1Seq,(mrg32k3aM2 - mrg32k3aM1Seq)
mrg32k3aM1Seq:
        /* <DEDUP_REMOVED lines=144> */
	.type		mrg32k3aM2,@object
	.size		mrg32k3aM2,(mrg32k3aM2Seq - mrg32k3aM2)
mrg32k3aM2:
        /* <DEDUP_REMOVED lines=144> */
	.type		mrg32k3aM2Seq,@object
	.size		mrg32k3aM2Seq,(precalc_xorwow_matrix - mrg32k3aM2Seq)
mrg32k3aM2Seq:
        /* <DEDUP_REMOVED lines=144> */
	.type		precalc_xorwow_matrix,@object
	.size		precalc_xorwow_matrix,(precalc_xorwow_offset_matrix - precalc_xorwow_matrix)
precalc_xorwow_matrix:
        /* <DEDUP_REMOVED lines=6400> */
	.type		precalc_xorwow_offset_matrix,@object
	.size		precalc_xorwow_offset_matrix,(.L_1 - precalc_xorwow_offset_matrix)
precalc_xorwow_offset_matrix:
        /* <DEDUP_REMOVED lines=6400> */
.L_1:


//--------------------- .nv.shared.reserved.0     --------------------------
	.section	.nv.shared.reserved.0,"aw",@nobits
	.weak		__nv_reservedSMEM_offset_0_alias
	.size		__nv_reservedSMEM_offset_0_alias, 0, 64
	.other		__nv_reservedSMEM_offset_0_alias,@"STO_CUDA_RESERVED_SHARED STV_DEFAULT"
__nv_reservedSMEM_offset_0_alias:
	.zero		0
	.zero		64


//--------------------- .nv.constant0._Z3addiiPi  --------------------------
	.section	.nv.constant0._Z3addiiPi,"a",@progbits
	.sectionflags	@""
	.align	4
.nv.constant0._Z3addiiPi:
	.zero		912


//--------------------- SYMBOLS --------------------------

	.type		.nv.reservedSmem.offset0,@object
	.size		.nv.reservedSmem.offset0,0x4
